	.headerflags	@"EF_CUDA_TEXMODE_UNIFIED EF_CUDA_64BIT_ADDRESS EF_CUDA_ACCELERATORS EF_CUDA_SM90 EF_CUDA_VIRTUAL_SM(EF_CUDA_SM90)"
	.elftype	@"ET_EXEC"


//--------------------- .nv.info                  --------------------------
	.section	.nv.info,"",@"SHT_CUDA_INFO"
	.align	4


	//----- nvinfo : EIATTR_REGCOUNT
	.align		4
        /*0000*/ 	.byte	0x04, 0x2f
        /*0002*/ 	.short	(.L_1 - .L_0)
	.align		4
.L_0:
        /*0004*/ 	.word	index@(triton_poi_fused_convolution_41)
        /*0008*/ 	.word	0x0000000c


	//----- nvinfo : EIATTR_MIN_STACK_SIZE
	.align		4
.L_1:
        /*000c*/ 	.byte	0x04, 0x12
        /*000e*/ 	.short	(.L_3 - .L_2)
	.align		4
.L_2:
        /*0010*/ 	.word	index@(triton_poi_fused_convolution_41)
        /*0014*/ 	.word	0x00000000


	//----- nvinfo : EIATTR_FRAME_SIZE
	.align		4
.L_3:
        /*0018*/ 	.byte	0x04, 0x11
        /*001a*/ 	.short	(.L_5 - .L_4)
	.align		4
.L_4:
        /*001c*/ 	.word	index@(triton_poi_fused_convolution_41)
        /*0020*/ 	.word	0x00000000


	//----- nvinfo : EIATTR_MIN_STACK_SIZE
	.align		4
.L_5:
        /*0024*/ 	.byte	0x04, 0x12
        /*0026*/ 	.short	(.L_7 - .L_6)
	.align		4
.L_6:
        /*0028*/ 	.word	index@(triton_poi_fused_convolution_41)
        /*002c*/ 	.word	0x00000000
.L_7:


//--------------------- .nv.info.triton_poi_fused_convolution_41 --------------------------
	.section	.nv.info.triton_poi_fused_convolution_41,"",@"SHT_CUDA_INFO"
	.sectionflags	@""
	.align	4


	//----- nvinfo : EIATTR_CUDA_API_VERSION
	.align		4
        /*0000*/ 	.byte	0x04, 0x37
        /*0002*/ 	.short	(.L_9 - .L_8)
.L_8:
        /*0004*/ 	.word	0x0000007c


	//----- nvinfo : EIATTR_KPARAM_INFO
	.align		4
.L_9:
        /*0008*/ 	.byte	0x04, 0x17
        /*000a*/ 	.short	(.L_11 - .L_10)
.L_10:
        /*000c*/ 	.word	0x00000000
        /*0010*/ 	.short	0x0002
        /*0012*/ 	.short	0x0010
        /*0014*/ 	.byte	0x00, 0xf0, 0x11, 0x00


	//----- nvinfo : EIATTR_KPARAM_INFO
	.align		4
.L_11:
        /*0018*/ 	.byte	0x04, 0x17
        /*001a*/ 	.short	(.L_13 - .L_12)
.L_12:
        /*001c*/ 	.word	0x00000000
        /*0020*/ 	.short	0x0001
        /*0022*/ 	.short	0x0008
        /*0024*/ 	.byte	0x00, 0xf4, 0x21, 0x00


	//----- nvinfo : EIATTR_KPARAM_INFO
	.align		4
.L_13:
        /*0028*/ 	.byte	0x04, 0x17
        /*002a*/ 	.short	(.L_15 - .L_14)
.L_14:
        /*002c*/ 	.word	0x00000000
        /*0030*/ 	.short	0x0000
        /*0032*/ 	.short	0x0000
        /*0034*/ 	.byte	0x00, 0xf4, 0x21, 0x00


	//----- nvinfo : EIATTR_SPARSE_MMA_MASK
	.align		4
.L_15:
        /*0038*/ 	.byte	0x03, 0x50
        /*003a*/ 	.short	0x0000


	//----- nvinfo : EIATTR_MAXREG_COUNT
	.align		4
        /*003c*/ 	.byte	0x03, 0x1b
        /*003e*/ 	.short	0x00ff


	//----- nvinfo : EIATTR_EXIT_INSTR_OFFSETS
	.align		4
        /*0040*/ 	.byte	0x04, 0x1c
        /*0042*/ 	.short	(.L_17 - .L_16)


	//   ....[0]....
.L_16:
        /*0044*/ 	.word	0x00000160


	//   ....[1]....
        /*0048*/ 	.word	0x00000180


	//----- nvinfo : EIATTR_REQNTID
	.align		4
.L_17:
        /*004c*/ 	.byte	0x04, 0x10
        /*004e*/ 	.short	(.L_19 - .L_18)
.L_18:
        /*0050*/ 	.word	0x00000080
        /*0054*/ 	.word	0x00000001
        /*0058*/ 	.word	0x00000001


	//----- nvinfo : EIATTR_CBANK_PARAM_SIZE
	.align		4
.L_19:
        /*005c*/ 	.byte	0x03, 0x19
        /*005e*/ 	.short	0x0014


	//----- nvinfo : EIATTR_PARAM_CBANK
	.align		4
        /*0060*/ 	.byte	0x04, 0x0a
        /*0062*/ 	.short	(.L_21 - .L_20)
	.align		4
.L_20:
        /*0064*/ 	.word	index@(.nv.constant0.triton_poi_fused_convolution_41)
        /*0068*/ 	.short	0x0210
        /*006a*/ 	.short	0x0014


	//----- nvinfo : EIATTR_SW_WAR
	.align		4
.L_21:
        /*006c*/ 	.byte	0x04, 0x36
        /*006e*/ 	.short	(.L_23 - .L_22)
.L_22:
        /*0070*/ 	.word	0x00000008
.L_23:


//--------------------- .nv.callgraph             --------------------------
	.section	.nv.callgraph,"",@"SHT_CUDA_CALLGRAPH"
	.align	4
	.sectionentsize	8
	.align		4
        /*0000*/ 	.word	0x00000000
	.align		4
        /*0004*/ 	.word	0xffffffff
	.align		4
        /*0008*/ 	.word	0x00000000
	.align		4
        /*000c*/ 	.word	0xfffffffe
	.align		4
        /*0010*/ 	.word	0x00000000
	.align		4
        /*0014*/ 	.word	0xfffffffd
	.align		4
        /*0018*/ 	.word	0x00000000
	.align		4
        /*001c*/ 	.word	0xfffffffc


//--------------------- .text.triton_poi_fused_convolution_41 --------------------------
	.section	.text.triton_poi_fused_convolution_41,"ax",@progbits
	.align	128
        .global         triton_poi_fused_convolution_41
        .type           triton_poi_fused_convolution_41,@function
        .size           triton_poi_fused_convolution_41,(.L_x_1 - triton_poi_fused_convolution_41)
        .other          triton_poi_fused_convolution_41,@"STO_CUDA_ENTRY STV_DEFAULT"
triton_poi_fused_convolution_41:
.text.triton_poi_fused_convolution_41:
[----:B------:R-:W0:Y:S02]  /*0000*/  LDC R1, c[0x0][0x28] ;  /* 0x00000a00ff017b82 */ /* 0x000e240000000800 */
[----:B------:R-:W1:Y:S01]  /*0010*/  S2R R0, SR_TID.X ;  /* 0x0000000000007919 */ /* 0x000e620000002100 */
[----:B------:R-:W2:Y:S01]  /*0020*/  LDC.64 R2, c[0x0][0x210] ;  /* 0x00008400ff027b82 */ /* 0x000ea20000000a00 */
[----:B------:R-:W-:Y:S01]  /*0030*/  ULDC.64 UR4, c[0x0][0x208] ;  /* 0x0000820000047ab9 */ /* 0x000fe20000000a00 */
[----:B------:R-:W3:Y:S06]  /*0040*/  S2R R7, SR_CTAID.X ;  /* 0x0000000000077919 */ /* 0x000eec0000002500 */
[----:B------:R-:W4:Y:S01]  /*0050*/  LDC.64 R4, c[0x0][0x218] ;  /* 0x00008600ff047b82 */ /* 0x000f220000000a00 */
[----:B-1----:R-:W-:-:S04]  /*0060*/  SHF.L.U32 R0, R0, 0x1, RZ ;  /* 0x0000000100007819 */ /* 0x002fc800000006ff */
[----:B------:R-:W-:-:S04]  /*0070*/  LOP3.LUT R0, R0, 0xfe, RZ, 0xc0, !PT ;  /* 0x000000fe00007812 */ /* 0x000fc800078ec0ff */
[----:B---3--:R-:W-:-:S04]  /*0080*/  LEA R7, R7, R0, 0x8 ;  /* 0x0000000007077211 */ /* 0x008fc800078e40ff */
[C---:B------:R-:W-:Y:S01]  /*0090*/  ISETP.GE.AND P0, PT, R7.reuse, 0x240, PT ;  /* 0x000002400700780c */ /* 0x040fe20003f06270 */
[----:B------:R-:W-:-:S04]  /*00a0*/  IMAD.HI R0, R7, 0x38e38e39, RZ ;  /* 0x38e38e3907007827 */ /* 0x000fc800078e02ff */
[----:B--2---:R-:W-:Y:S01]  /*00b0*/  IMAD.WIDE R2, R7, 0x4, R2 ;  /* 0x0000000407027825 */ /* 0x004fe200078e0202 */
[----:B------:R-:W-:-:S04]  /*00c0*/  SHF.R.U32.HI R9, RZ, 0x1f, R0 ;  /* 0x0000001fff097819 */ /* 0x000fc80000011600 */
[----:B------:R-:W-:-:S05]  /*00d0*/  LEA.HI.SX32 R0, R0, R9, 0x1b ;  /* 0x0000000900007211 */ /* 0x000fca00078fdaff */
[----:B------:R-:W-:Y:S01]  /*00e0*/  IMAD R9, R0, -0x90, R7 ;  /* 0xffffff7000097824 */ /* 0x000fe200078e0207 */
[----:B------:R-:W-:-:S03]  /*00f0*/  CS2R R6, SRZ ;  /* 0x0000000000067805 */ /* 0x000fc6000001ff00 */
[----:B----4-:R-:W-:Y:S01]  /*0100*/  IMAD.WIDE R4, R9, 0x4, R4 ;  /* 0x0000000409047825 */ /* 0x010fe200078e0204 */
[----:B------:R-:W-:Y:S02]  /*0110*/  CS2R R8, SRZ ;  /* 0x0000000000087805 */ /* 0x000fe4000001ff00 */
[----:B------:R-:W2:Y:S04]  /*0120*/  @!P0 LDG.E.64 R6, desc[UR4][R2.64] ;  /* 0x0000000402068981 */ /* 0x000ea8000c1e1b00 */
[----:B------:R-:W2:Y:S02]  /*0130*/  @!P0 LDG.E.EL.64 R8, desc[UR4][R4.64] ;  /* 0x0000000404088981 */ /* 0x000ea4000c2e1b00 */
[----:B--2---:R-:W-:Y:S01]  /*0140*/  FADD R6, R8, R6 ;  /* 0x0000000608067221 */ /* 0x004fe20000000000 */
[----:B------:R-:W-:Y:S01]  /*0150*/  FADD R7, R9, R7 ;  /* 0x0000000709077221 */ /* 0x000fe20000000000 */
[----:B------:R-:W-:Y:S06]  /*0160*/  @P0 EXIT ;  /* 0x000000000000094d */ /* 0x000fec0003800000 */
[----:B------:R-:W-:Y:S01]  /*0170*/  STG.E.64 desc[UR4][R2.64], R6 ;  /* 0x0000000602007986 */ /* 0x000fe2000c101b04 */
[----:B------:R-:W-:Y:S05]  /*0180*/  EXIT ;  /* 0x000000000000794d */ /* 0x000fea0003800000 */
.L_x_0:
[----:B------:R-:W-:-:S00]  /*0190*/  BRA `(.L_x_0) ;  /* 0xfffffffc00fc7947 */ /* 0x000fc0000383ffff */
[----:B------:R-:W-:-:S00]  /*01a0*/  NOP ;  /* 0x0000000000007918 */ /* 0x000fc00000000000 */
        /* <DEDUP_REMOVED lines=13> */
.L_x_1:


//--------------------- .nv.constant0.triton_poi_fused_convolution_41 --------------------------
	.section	.nv.constant0.triton_poi_fused_convolution_41,"a",@progbits
	.sectionflags	@""
	.align	4
.nv.constant0.triton_poi_fused_convolution_41:
	.zero		548
